	.headerflags	@"EF_CUDA_TEXMODE_UNIFIED EF_CUDA_64BIT_ADDRESS EF_CUDA_ACCELERATORS EF_CUDA_SM90 EF_CUDA_VIRTUAL_SM(EF_CUDA_SM90)"
	.elftype	@"ET_EXEC"


//--------------------- .nv.info                  --------------------------
	.section	.nv.info,"",@"SHT_CUDA_INFO"
	.align	4


	//----- nvinfo : EIATTR_REGCOUNT
	.align		4
        /*0000*/ 	.byte	0x04, 0x2f
        /*0002*/ 	.short	(.L_1 - .L_0)
	.align		4
.L_0:
        /*0004*/ 	.word	index@(triton_poi_fused_clone_mul_0)
        /*0008*/ 	.word	0x00000013


	//----- nvinfo : EIATTR_MIN_STACK_SIZE
	.align		4
.L_1:
        /*000c*/ 	.byte	0x04, 0x12
        /*000e*/ 	.short	(.L_3 - .L_2)
	.align		4
.L_2:
        /*0010*/ 	.word	index@(triton_poi_fused_clone_mul_0)
        /*0014*/ 	.word	0x00000000


	//----- nvinfo : EIATTR_FRAME_SIZE
	.align		4
.L_3:
        /*0018*/ 	.byte	0x04, 0x11
        /*001a*/ 	.short	(.L_5 - .L_4)
	.align		4
.L_4:
        /*001c*/ 	.word	index@(triton_poi_fused_clone_mul_0)
        /*0020*/ 	.word	0x00000000


	//----- nvinfo : EIATTR_MIN_STACK_SIZE
	.align		4
.L_5:
        /*0024*/ 	.byte	0x04, 0x12
        /*0026*/ 	.short	(.L_7 - .L_6)
	.align		4
.L_6:
        /*0028*/ 	.word	index@(triton_poi_fused_clone_mul_0)
        /*002c*/ 	.word	0x00000000
.L_7:


//--------------------- .nv.info.triton_poi_fused_clone_mul_0 --------------------------
	.section	.nv.info.triton_poi_fused_clone_mul_0,"",@"SHT_CUDA_INFO"
	.sectionflags	@""
	.align	4


	//----- nvinfo : EIATTR_CUDA_API_VERSION
	.align		4
        /*0000*/ 	.byte	0x04, 0x37
        /*0002*/ 	.short	(.L_9 - .L_8)
.L_8:
        /*0004*/ 	.word	0x0000007c


	//----- nvinfo : EIATTR_KPARAM_INFO
	.align		4
.L_9:
        /*0008*/ 	.byte	0x04, 0x17
        /*000a*/ 	.short	(.L_11 - .L_10)
.L_10:
        /*000c*/ 	.word	0x00000000
        /*0010*/ 	.short	0x0004
        /*0012*/ 	.short	0x001c
        /*0014*/ 	.byte	0x00, 0xf0, 0x11, 0x00


	//----- nvinfo : EIATTR_KPARAM_INFO
	.align		4
.L_11:
        /*0018*/ 	.byte	0x04, 0x17
        /*001a*/ 	.short	(.L_13 - .L_12)
.L_12:
        /*001c*/ 	.word	0x00000000
        /*0020*/ 	.short	0x0003
        /*0022*/ 	.short	0x0018
        /*0024*/ 	.byte	0x00, 0xf0, 0x11, 0x00


	//----- nvinfo : EIATTR_KPARAM_INFO
	.align		4
.L_13:
        /*0028*/ 	.byte	0x04, 0x17
        /*002a*/ 	.short	(.L_15 - .L_14)
.L_14:
        /*002c*/ 	.word	0x00000000
        /*0030*/ 	.short	0x0002
        /*0032*/ 	.short	0x0010
        /*0034*/ 	.byte	0x00, 0xf4, 0x21, 0x00


	//----- nvinfo : EIATTR_KPARAM_INFO
	.align		4
.L_15:
        /*0038*/ 	.byte	0x04, 0x17
        /*003a*/ 	.short	(.L_17 - .L_16)
.L_16:
        /*003c*/ 	.word	0x00000000
        /*0040*/ 	.short	0x0001
        /*0042*/ 	.short	0x0008
        /*0044*/ 	.byte	0x00, 0xf4, 0x21, 0x00


	//----- nvinfo : EIATTR_KPARAM_INFO
	.align		4
.L_17:
        /*0048*/ 	.byte	0x04, 0x17
        /*004a*/ 	.short	(.L_19 - .L_18)
.L_18:
        /*004c*/ 	.word	0x00000000
        /*0050*/ 	.short	0x0000
        /*0052*/ 	.short	0x0000
        /*0054*/ 	.byte	0x00, 0xf4, 0x21, 0x00


	//----- nvinfo : EIATTR_SPARSE_MMA_MASK
	.align		4
.L_19:
        /*0058*/ 	.byte	0x03, 0x50
        /*005a*/ 	.short	0x0000


	//----- nvinfo : EIATTR_MAXREG_COUNT
	.align		4
        /*005c*/ 	.byte	0x03, 0x1b
        /*005e*/ 	.short	0x00ff


	//----- nvinfo : EIATTR_EXIT_INSTR_OFFSETS
	.align		4
        /*0060*/ 	.byte	0x04, 0x1c
        /*0062*/ 	.short	(.L_21 - .L_20)


	//   ....[0]....
.L_20:
        /*0064*/ 	.word	0x000003a0


	//   ....[1]....
        /*0068*/ 	.word	0x00000410


	//----- nvinfo : EIATTR_REQNTID
	.align		4
.L_21:
        /*006c*/ 	.byte	0x04, 0x10
        /*006e*/ 	.short	(.L_23 - .L_22)
.L_22:
        /*0070*/ 	.word	0x00000020
        /*0074*/ 	.word	0x00000001
        /*0078*/ 	.word	0x00000001


	//----- nvinfo : EIATTR_CBANK_PARAM_SIZE
	.align		4
.L_23:
        /*007c*/ 	.byte	0x03, 0x19
        /*007e*/ 	.short	0x0020


	//----- nvinfo : EIATTR_PARAM_CBANK
	.align		4
        /*0080*/ 	.byte	0x04, 0x0a
        /*0082*/ 	.short	(.L_25 - .L_24)
	.align		4
.L_24:
        /*0084*/ 	.word	index@(.nv.constant0.triton_poi_fused_clone_mul_0)
        /*0088*/ 	.short	0x0210
        /*008a*/ 	.short	0x0020


	//----- nvinfo : EIATTR_SW_WAR
	.align		4
.L_25:
        /*008c*/ 	.byte	0x04, 0x36
        /*008e*/ 	.short	(.L_27 - .L_26)
.L_26:
        /*0090*/ 	.word	0x00000008
.L_27:


//--------------------- .nv.callgraph             --------------------------
	.section	.nv.callgraph,"",@"SHT_CUDA_CALLGRAPH"
	.align	4
	.sectionentsize	8
	.align		4
        /*0000*/ 	.word	0x00000000
	.align		4
        /*0004*/ 	.word	0xffffffff
	.align		4
        /*0008*/ 	.word	0x00000000
	.align		4
        /*000c*/ 	.word	0xfffffffe
	.align		4
        /*0010*/ 	.word	0x00000000
	.align		4
        /*0014*/ 	.word	0xfffffffd
	.align		4
        /*0018*/ 	.word	0x00000000
	.align		4
        /*001c*/ 	.word	0xfffffffc


//--------------------- .text.triton_poi_fused_clone_mul_0 --------------------------
	.section	.text.triton_poi_fused_clone_mul_0,"ax",@progbits
	.sectionflags	@"SHF_BARRIERS=1"
	.align	128
        .global         triton_poi_fused_clone_mul_0
        .type           triton_poi_fused_clone_mul_0,@function
        .size           triton_poi_fused_clone_mul_0,(.L_x_1 - triton_poi_fused_clone_mul_0)
        .other          triton_poi_fused_clone_mul_0,@"STO_CUDA_ENTRY STV_DEFAULT"
triton_poi_fused_clone_mul_0:
.text.triton_poi_fused_clone_mul_0:
[----:B------:R-:W0:Y:S02]  /*0000*/  LDC R1, c[0x0][0x28] ;  /* 0x00000a00ff017b82 */ /* 0x000e240000000800 */
[----:B------:R-:W1:Y:S01]  /*0010*/  S2R R0, SR_CTAID.Y ;  /* 0x0000000000007919 */ /* 0x000e620000002600 */
[----:B------:R-:W2:Y:S01]  /*0020*/  LDC.64 R2, c[0x0][0x210] ;  /* 0x00008400ff027b82 */ /* 0x000ea20000000a00 */
[----:B------:R-:W-:Y:S01]  /*0030*/  ULDC.64 UR6, c[0x0][0x208] ;  /* 0x0000820000067ab9 */ /* 0x000fe20000000a00 */
[----:B------:R-:W3:Y:S01]  /*0040*/  S2R R16, SR_TID.X ;  /* 0x0000000000107919 */ /* 0x000ee20000002100 */
[----:B------:R-:W4:Y:S05]  /*0050*/  S2R R8, SR_CTAID.X ;  /* 0x0000000000087919 */ /* 0x000f2a0000002500 */
[----:B------:R-:W5:Y:S01]  /*0060*/  LDC.64 R4, c[0x0][0x218] ;  /* 0x00008600ff047b82 */ /* 0x000f620000000a00 */
[----:B-1----:R-:W-:-:S02]  /*0070*/  IMAD.SHL.U32 R0, R0, 0x10, RZ ;  /* 0x0000001000007824 */ /* 0x002fc400078e00ff */
[----:B---3--:R-:W-:Y:S01]  /*0080*/  IMAD.SHL.U32 R7, R16, 0x2, RZ ;  /* 0x0000000210077824 */ /* 0x008fe200078e00ff */
[----:B------:R-:W-:Y:S01]  /*0090*/  SHF.R.U32.HI R11, RZ, 0x3, R16 ;  /* 0x00000003ff0b7819 */ /* 0x000fe20000011610 */
[----:B----4-:R-:W-:-:S03]  /*00a0*/  IMAD.SHL.U32 R8, R8, 0x4, RZ ;  /* 0x0000000408087824 */ /* 0x010fc600078e00ff */
[----:B------:R-:W-:Y:S02]  /*00b0*/  LOP3.LUT R6, R0, 0xe, R7, 0xf8, !PT ;  /* 0x0000000e00067812 */ /* 0x000fe400078ef807 */
[----:B------:R-:W-:Y:S02]  /*00c0*/  SGXT.U32 R11, R11, 0x2 ;  /* 0x000000020b0b781a */ /* 0x000fe40000000000 */
[----:B------:R-:W-:Y:S02]  /*00d0*/  SHF.R.S32.HI R9, RZ, 0x1f, R6 ;  /* 0x0000001fff097819 */ /* 0x000fe40000011406 */
[----:B------:R-:W-:Y:S02]  /*00e0*/  ISETP.GE.AND P1, PT, R6, 0x10, PT ;  /* 0x000000100600780c */ /* 0x000fe40003f26270 */
[----:B------:R-:W-:Y:S02]  /*00f0*/  LEA.HI R10, R9, R6, RZ, 0x2 ;  /* 0x00000006090a7211 */ /* 0x000fe400078f10ff */
[----:B------:R-:W-:-:S02]  /*0100*/  LOP3.LUT R9, R8, R11, RZ, 0xfc, !PT ;  /* 0x0000000b08097212 */ /* 0x000fc400078efcff */
[C---:B------:R-:W-:Y:S01]  /*0110*/  LOP3.LUT R13, R10.reuse, 0xfffffffc, RZ, 0xc0, !PT ;  /* 0xfffffffc0a0d7812 */ /* 0x040fe200078ec0ff */
[----:B------:R-:W-:Y:S01]  /*0120*/  IMAD.SHL.U32 R10, R10, 0x4, RZ ;  /* 0x000000040a0a7824 */ /* 0x000fe200078e00ff */
[----:B------:R-:W-:-:S03]  /*0130*/  ISETP.GE.AND P0, PT, R9, 0x4, PT ;  /* 0x000000040900780c */ /* 0x000fc60003f06270 */
[----:B------:R-:W-:Y:S01]  /*0140*/  IMAD.IADD R13, R6, 0x1, -R13 ;  /* 0x00000001060d7824 */ /* 0x000fe200078e0a0d */
[----:B------:R-:W-:Y:S02]  /*0150*/  LOP3.LUT R15, R10, 0xfffffff0, RZ, 0xc0, !PT ;  /* 0xfffffff00a0f7812 */ /* 0x000fe400078ec0ff */
[----:B------:R-:W-:Y:S01]  /*0160*/  ISETP.LT.AND P0, PT, R6, 0x10, !P0 ;  /* 0x000000100600780c */ /* 0x000fe20004701270 */
[----:B------:R-:W-:Y:S02]  /*0170*/  IMAD R10, R9, 0x4, R13 ;  /* 0x00000004090a7824 */ /* 0x000fe400078e020d */
[----:B-----5:R-:W-:Y:S01]  /*0180*/  IMAD.WIDE R4, R13, 0x4, R4 ;  /* 0x000000040d047825 */ /* 0x020fe200078e0204 */
[----:B------:R-:W-:-:S03]  /*0190*/  CS2R R12, SRZ ;  /* 0x00000000000c7805 */ /* 0x000fc6000001ff00 */
[----:B------:R-:W-:-:S04]  /*01a0*/  IMAD.IADD R15, R10, 0x1, R15 ;  /* 0x000000010a0f7824 */ /* 0x000fc800078e020f */
[----:B--2---:R-:W-:Y:S01]  /*01b0*/  IMAD.WIDE R2, R15, 0x4, R2 ;  /* 0x000000040f027825 */ /* 0x004fe200078e0202 */
[----:B------:R-:W-:-:S04]  /*01c0*/  CS2R R14, SRZ ;  /* 0x00000000000e7805 */ /* 0x000fc8000001ff00 */
[----:B------:R1:W2:Y:S04]  /*01d0*/  @P0 LDG.E.EL.64 R12, desc[UR6][R2.64] ;  /* 0x00000006020c0981 */ /* 0x0002a8000c2e1b00 */
[----:B------:R3:W2:Y:S01]  /*01e0*/  @!P1 LDG.E.EL.64 R14, desc[UR6][R4.64] ;  /* 0x00000006040e9981 */ /* 0x0006a2000c2e1b00 */
[----:B------:R-:W4:Y:S01]  /*01f0*/  S2UR UR5, SR_CgaCtaId ;  /* 0x00000000000579c3 */ /* 0x000f220000008800 */
[----:B------:R-:W-:Y:S01]  /*0200*/  IMAD.SHL.U32 R6, R16, 0x8, RZ ;  /* 0x0000000810067824 */ /* 0x000fe200078e00ff */
[----:B------:R-:W-:-:S04]  /*0210*/  SHF.R.U32.HI R9, RZ, 0x1, R16 ;  /* 0x00000001ff097819 */ /* 0x000fc80000011610 */
[----:B------:R-:W-:Y:S02]  /*0220*/  SGXT.U32 R9, R9, 0x4 ;  /* 0x000000040909781a */ /* 0x000fe40000000000 */
[----:B------:R-:W-:Y:S01]  /*0230*/  LOP3.LUT R6, R6, 0x38, RZ, 0xc0, !PT ;  /* 0x0000003806067812 */ /* 0x000fe200078ec0ff */
[----:B------:R-:W-:Y:S01]  /*0240*/  UMOV UR4, 0x400 ;  /* 0x0000040000047882 */ /* 0x000fe20000000000 */
[----:B------:R-:W-:Y:S02]  /*0250*/  LOP3.LUT R9, R0, R9, RZ, 0xfc, !PT ;  /* 0x0000000900097212 */ /* 0x000fe400078efcff */
[C---:B------:R-:W-:Y:S02]  /*0260*/  LOP3.LUT R11, R6.reuse, R11, RZ, 0xfc, !PT ;  /* 0x0000000b060b7212 */ /* 0x040fe400078efcff */
[C---:B------:R-:W-:Y:S02]  /*0270*/  LOP3.LUT R0, R6.reuse, 0x4, RZ, 0xfc, !PT ;  /* 0x0000000406007812 */ /* 0x040fe400078efcff */
[----:B------:R-:W-:-:S02]  /*0280*/  LEA.HI R6, R6, R11, RZ, 0x1e ;  /* 0x0000000b06067211 */ /* 0x000fc400078ff0ff */
[----:B------:R-:W-:Y:S01]  /*0290*/  LEA.HI R0, R0, R11, RZ, 0x1e ;  /* 0x0000000b00007211 */ /* 0x000fe200078ff0ff */
[----:B----4-:R-:W-:-:S06]  /*02a0*/  UPRMT UR4, UR5, 0x654, UR4 ;  /* 0x0000065405047896 */ /* 0x010fcc0008000004 */
[----:B-1----:R-:W-:Y:S02]  /*02b0*/  LEA R3, R6, UR4, 0x2 ;  /* 0x0000000406037c11 */ /* 0x002fe4000f8e10ff */
[----:B------:R-:W-:Y:S02]  /*02c0*/  LEA R0, R0, UR4, 0x2 ;  /* 0x0000000400007c11 */ /* 0x000fe4000f8e10ff */
[----:B------:R-:W-:Y:S02]  /*02d0*/  LOP3.LUT R8, R8, 0x2, R7, 0xf8, !PT ;  /* 0x0000000208087812 */ /* 0x000fe400078ef807 */
[----:B---3--:R-:W-:Y:S02]  /*02e0*/  SHF.R.U32.HI R4, RZ, 0x2, R7 ;  /* 0x00000002ff047819 */ /* 0x008fe40000011607 */
[----:B------:R-:W-:Y:S02]  /*02f0*/  ISETP.GE.AND P0, PT, R8, 0x4, PT ;  /* 0x000000040800780c */ /* 0x000fe40003f06270 */
[----:B------:R-:W-:-:S02]  /*0300*/  LOP3.LUT R7, R7, 0x3e, RZ, 0xc0, !PT ;  /* 0x0000003e07077812 */ /* 0x000fc400078ec0ff */
[----:B------:R-:W-:Y:S02]  /*0310*/  ISETP.LT.AND P0, PT, R9, 0x10, !P0 ;  /* 0x000000100900780c */ /* 0x000fe40004701270 */
[----:B------:R-:W-:-:S05]  /*0320*/  SGXT.U32 R2, R4, 0x4 ;  /* 0x000000040402781a */ /* 0x000fca0000000000 */
[----:B------:R-:W-:-:S05]  /*0330*/  IMAD.IADD R2, R7, 0x1, R2 ;  /* 0x0000000107027824 */ /* 0x000fca00078e0202 */
[----:B------:R-:W-:Y:S01]  /*0340*/  LEA R4, R2, UR4, 0x2 ;  /* 0x0000000402047c11 */ /* 0x000fe2000f8e10ff */
[----:B--2---:R-:W-:Y:S01]  /*0350*/  FADD R12, R14, R12 ;  /* 0x0000000c0e0c7221 */ /* 0x004fe20000000000 */
[----:B------:R-:W-:-:S04]  /*0360*/  FADD R13, R15, R13 ;  /* 0x0000000d0f0d7221 */ /* 0x000fc80000000000 */
[----:B------:R1:W-:Y:S04]  /*0370*/  STS [R3], R12 ;  /* 0x0000000c03007388 */ /* 0x0003e80000000800 */
[----:B------:R1:W-:Y:S01]  /*0380*/  STS [R0+0x10], R13 ;  /* 0x0000100d00007388 */ /* 0x0003e20000000800 */
[----:B------:R-:W-:Y:S06]  /*0390*/  BAR.SYNC.DEFER_BLOCKING 0x0 ;  /* 0x0000000000007b1d */ /* 0x000fec0000010000 */
[----:B-1----:R-:W-:Y:S05]  /*03a0*/  @!P0 EXIT ;  /* 0x000000000000894d */ /* 0x002fea0003800000 */
[----:B------:R-:W-:Y:S01]  /*03b0*/  LDS R6, [R4] ;  /* 0x0000000004067984 */ /* 0x000fe20000000800 */
[----:B------:R-:W0:Y:S01]  /*03c0*/  LDC.64 R2, c[0x0][0x220] ;  /* 0x00008800ff027b82 */ /* 0x000e220000000a00 */
[----:B------:R-:W-:Y:S02]  /*03d0*/  IMAD R9, R9, 0x4, R8 ;  /* 0x0000000409097824 */ /* 0x000fe400078e0208 */
[----:B------:R-:W1:Y:S02]  /*03e0*/  LDS R7, [R4+0x4] ;  /* 0x0000040004077984 */ /* 0x000e640000000800 */
[----:B0-----:R-:W-:-:S05]  /*03f0*/  IMAD.WIDE R2, R9, 0x4, R2 ;  /* 0x0000000409027825 */ /* 0x001fca00078e0202 */
[----:B-1----:R-:W-:Y:S01]  /*0400*/  STG.E.64 desc[UR6][R2.64], R6 ;  /* 0x0000000602007986 */ /* 0x002fe2000c101b06 */
[----:B------:R-:W-:Y:S05]  /*0410*/  EXIT ;  /* 0x000000000000794d */ /* 0x000fea0003800000 */
.L_x_0:
[----:B------:R-:W-:-:S00]  /*0420*/  BRA `(.L_x_0) ;  /* 0xfffffffc00fc7947 */ /* 0x000fc0000383ffff */
[----:B------:R-:W-:-:S00]  /*0430*/  NOP ;  /* 0x0000000000007918 */ /* 0x000fc00000000000 */
        /* <DEDUP_REMOVED lines=12> */
.L_x_1:


//--------------------- .nv.shared.triton_poi_fused_clone_mul_0 --------------------------
	.section	.nv.shared.triton_poi_fused_clone_mul_0,"aw",@nobits
	.sectionflags	@""
	.align	16
	.zero		1024


//--------------------- .nv.constant0.triton_poi_fused_clone_mul_0 --------------------------
	.section	.nv.constant0.triton_poi_fused_clone_mul_0,"a",@progbits
	.sectionflags	@""
	.align	4
.nv.constant0.triton_poi_fused_clone_mul_0:
	.zero		560
